//
// Generated by NVIDIA NVVM Compiler
//
// Compiler Build ID: CL-36424714
// Cuda compilation tools, release 13.0, V13.0.88
// Based on NVVM 20.0.0
//

.version 9.0
.target sm_100
.address_size 64

	// .globl	_Z12MatMulKernelPfS_S_

.visible .entry _Z12MatMulKernelPfS_S_(
	.param .u64 .ptr .align 1 _Z12MatMulKernelPfS_S__param_0,
	.param .u64 .ptr .align 1 _Z12MatMulKernelPfS_S__param_1,
	.param .u64 .ptr .align 1 _Z12MatMulKernelPfS_S__param_2
)
{
	.reg .b32 	%r<10>;
	.reg .b32 	%f<13>;
	.reg .b64 	%rd<13>;

	ld.param.u64 	%rd1, [_Z12MatMulKernelPfS_S__param_0];
	ld.param.u64 	%rd2, [_Z12MatMulKernelPfS_S__param_1];
	ld.param.u64 	%rd3, [_Z12MatMulKernelPfS_S__param_2];
	mov.u32 	%r1, %ctaid.x;
	mov.u32 	%r2, %ntid.x;
	mov.u32 	%r3, %tid.x;
	mad.lo.s32 	%r4, %r1, %r2, %r3;
	shr.s32 	%r5, %r4, 31;
	shr.u32 	%r6, %r5, 30;
	add.s32 	%r7, %r4, %r6;
	and.b32  	%r8, %r7, -4;
	sub.s32 	%r9, %r4, %r8;
	cvta.to.global.u64 	%rd4, %rd1;
	cvta.to.global.u64 	%rd5, %rd2;
	mul.wide.s32 	%rd6, %r8, 4;
	add.s64 	%rd7, %rd4, %rd6;
	ld.global.f32 	%f1, [%rd7];
	mul.wide.s32 	%rd8, %r9, 4;
	add.s64 	%rd9, %rd5, %rd8;
	ld.global.f32 	%f2, [%rd9];
	fma.rn.f32 	%f3, %f1, %f2, 0f00000000;
	ld.global.f32 	%f4, [%rd7+4];
	ld.global.f32 	%f5, [%rd9+16];
	fma.rn.f32 	%f6, %f4, %f5, %f3;
	ld.global.f32 	%f7, [%rd7+8];
	ld.global.f32 	%f8, [%rd9+32];
	fma.rn.f32 	%f9, %f7, %f8, %f6;
	ld.global.f32 	%f10, [%rd7+12];
	ld.global.f32 	%f11, [%rd9+48];
	fma.rn.f32 	%f12, %f10, %f11, %f9;
	cvta.to.global.u64 	%rd10, %rd3;
	mul.wide.s32 	%rd11, %r4, 4;
	add.s64 	%rd12, %rd10, %rd11;
	st.global.f32 	[%rd12], %f12;
	ret;

}


// ===== COMPILED SASS (sm_100) =====

	.target	sm_100

	.elftype	@"ET_EXEC"


//--------------------- .note.nv.tkinfo           --------------------------
	.section	.note.nv.tkinfo,"",@"SHT_NOTE"
	.sectionflags	@"SHF_NOTE_NV_TKINFO"
	.tkinfo
        /*0018*/ 	.word	0x00000002
        /*0030*/ 	.string	""
        /*0030*/ 	.string	"ptxas"
        /*0030*/ 	.string	"Cuda compilation tools, release 13.0, V13.0.88"
        /*0030*/ 	.string	"Build cuda_13.0.r13.0/compiler.36424714_0"
        /*0030*/ 	.string	"-arch sm_100 -m 64 "



//--------------------- .note.nv.cuinfo           --------------------------
	.section	.note.nv.cuinfo,"",@"SHT_NOTE"
	.sectionflags	@"SHF_NOTE_NV_CUINFO"
        /*0018*/ 	.short	0x0002
        /*001a*/ 	.short	0x0064
        /*001c*/ 	.short	0x0082
	.zero		2


//--------------------- .nv.info                  --------------------------
	.section	.nv.info,"",@"SHT_CUDA_INFO"
	.align	4


	//----- nvinfo : EIATTR_REGCOUNT
	.align		4
        /*0000*/ 	.byte	0x04, 0x2f
        /*0002*/ 	.short	(.L_1 - .L_0)
	.align		4
.L_0:
        /*0004*/ 	.word	index@(_Z12MatMulKernelPfS_S_)
        /*0008*/ 	.word	0x00000014


	//----- nvinfo : EIATTR_FRAME_SIZE
	.align		4
.L_1:
        /*000c*/ 	.byte	0x04, 0x11
        /*000e*/ 	.short	(.L_3 - .L_2)
	.align		4
.L_2:
        /*0010*/ 	.word	index@(_Z12MatMulKernelPfS_S_)
        /*0014*/ 	.word	0x00000000


	//----- nvinfo : EIATTR_MIN_STACK_SIZE
	.align		4
.L_3:
        /*0018*/ 	.byte	0x04, 0x12
        /*001a*/ 	.short	(.L_5 - .L_4)
	.align		4
.L_4:
        /*001c*/ 	.word	index@(_Z12MatMulKernelPfS_S_)
        /*0020*/ 	.word	0x00000000
.L_5:


//--------------------- .nv.compat                --------------------------
	.section	.nv.compat,"",@"SHT_CUDA_COMPAT_INFO"
	.align	4
        /*0000*/ 	.byte	0x02, 0x09, 0x00, 0x00, 0x02, 0x02, 0x01, 0x00, 0x02, 0x05, 0x05, 0x00, 0x03, 0x07, 0x01, 0x01
        /*0010*/ 	.byte	0x02, 0x03, 0x00, 0x00, 0x02, 0x06, 0x01, 0x00, 0x04, 0x0b, 0x08, 0x00, 0x09, 0x00, 0x00, 0x00
        /*0020*/ 	.byte	0x00, 0x00, 0x00, 0x00


//--------------------- .nv.info._Z12MatMulKernelPfS_S_ --------------------------
	.section	.nv.info._Z12MatMulKernelPfS_S_,"",@"SHT_CUDA_INFO"
	.sectionflags	@""
	.align	4


	//----- nvinfo : EIATTR_CUDA_API_VERSION
	.align		4
        /*0000*/ 	.byte	0x04, 0x37
        /*0002*/ 	.short	(.L_7 - .L_6)
.L_6:
        /*0004*/ 	.word	0x00000082


	//----- nvinfo : EIATTR_KPARAM_INFO
	.align		4
.L_7:
        /*0008*/ 	.byte	0x04, 0x17
        /*000a*/ 	.short	(.L_9 - .L_8)
.L_8:
        /*000c*/ 	.word	0x00000000
        /*0010*/ 	.short	0x0002
        /*0012*/ 	.short	0x0010
        /*0014*/ 	.byte	0x00, 0xf5, 0x21, 0x00


	//----- nvinfo : EIATTR_KPARAM_INFO
	.align		4
.L_9:
        /*0018*/ 	.byte	0x04, 0x17
        /*001a*/ 	.short	(.L_11 - .L_10)
.L_10:
        /*001c*/ 	.word	0x00000000
        /*0020*/ 	.short	0x0001
        /*0022*/ 	.short	0x0008
        /*0024*/ 	.byte	0x00, 0xf5, 0x21, 0x00


	//----- nvinfo : EIATTR_KPARAM_INFO
	.align		4
.L_11:
        /*0028*/ 	.byte	0x04, 0x17
        /*002a*/ 	.short	(.L_13 - .L_12)
.L_12:
        /*002c*/ 	.word	0x00000000
        /*0030*/ 	.short	0x0000
        /*0032*/ 	.short	0x0000
        /*0034*/ 	.byte	0x00, 0xf5, 0x21, 0x00


	//----- nvinfo : EIATTR_SPARSE_MMA_MASK
	.align		4
.L_13:
        /*0038*/ 	.byte	0x03, 0x50
        /*003a*/ 	.short	0x0000


	//----- nvinfo : EIATTR_MAXREG_COUNT
	.align		4
        /*003c*/ 	.byte	0x03, 0x1b
        /*003e*/ 	.short	0x00ff


	//----- nvinfo : EIATTR_MERCURY_ISA_VERSION
	.align		4
        /*0040*/ 	.byte	0x03, 0x5f
        /*0042*/ 	.short	0x0101


	//----- nvinfo : EIATTR_VRC_CTA_INIT_COUNT
	.align		4
        /*0044*/ 	.byte	0x02, 0x4a
	.zero		1
	.zero		1


	//----- nvinfo : EIATTR_EXIT_INSTR_OFFSETS
	.align		4
        /*0048*/ 	.byte	0x04, 0x1c
        /*004a*/ 	.short	(.L_15 - .L_14)


	//   ....[0]....
.L_14:
        /*004c*/ 	.word	0x000001d0


	//----- nvinfo : EIATTR_CBANK_PARAM_SIZE
	.align		4
.L_15:
        /*0050*/ 	.byte	0x03, 0x19
        /*0052*/ 	.short	0x0018


	//----- nvinfo : EIATTR_PARAM_CBANK
	.align		4
        /*0054*/ 	.byte	0x04, 0x0a
        /*0056*/ 	.short	(.L_17 - .L_16)
	.align		4
.L_16:
        /*0058*/ 	.word	index@(.nv.constant0._Z12MatMulKernelPfS_S_)
        /*005c*/ 	.short	0x0380
        /*005e*/ 	.short	0x0018


	//----- nvinfo : EIATTR_SW_WAR
	.align		4
.L_17:
        /*0060*/ 	.byte	0x04, 0x36
        /*0062*/ 	.short	(.L_19 - .L_18)
.L_18:
        /*0064*/ 	.word	0x00000008
.L_19:


//--------------------- .nv.callgraph             --------------------------
	.section	.nv.callgraph,"",@"SHT_CUDA_CALLGRAPH"
	.align	4
	.sectionentsize	8
	.align		4
        /*0000*/ 	.word	0x00000000
	.align		4
        /*0004*/ 	.word	0xffffffff
	.align		4
        /*0008*/ 	.word	0x00000000
	.align		4
        /*000c*/ 	.word	0xfffffffe
	.align		4
        /*0010*/ 	.word	0x00000000
	.align		4
        /*0014*/ 	.word	0xfffffffd
	.align		4
        /*0018*/ 	.word	0x00000000
	.align		4
        /*001c*/ 	.word	0xfffffffc


//--------------------- .text._Z12MatMulKernelPfS_S_ --------------------------
	.section	.text._Z12MatMulKernelPfS_S_,"ax",@progbits
	.align	128
        .global         _Z12MatMulKernelPfS_S_
        .type           _Z12MatMulKernelPfS_S_,@function
        .size           _Z12MatMulKernelPfS_S_,(.L_x_1 - _Z12MatMulKernelPfS_S_)
        .other          _Z12MatMulKernelPfS_S_,@"STO_CUDA_ENTRY STV_DEFAULT"
_Z12MatMulKernelPfS_S_:
.text._Z12MatMulKernelPfS_S_:
[----:B------:R-:W-:Y:S01]  /*0000*/  LDC R1, c[0x0][0x37c] ;  /* 0x0000df00ff017b82 */ /* 0x000fe20000000800 */
[----:B------:R-:W0:Y:S07]  /*0010*/  S2R R0, SR_TID.X ;  /* 0x0000000000007919 */ /* 0x000e2e0000002100 */
[----:B------:R-:W0:Y:S08]  /*0020*/  S2UR UR4, SR_CTAID.X ;  /* 0x00000000000479c3 */ /* 0x000e300000002500 */
[----:B------:R-:W0:Y:S08]  /*0030*/  LDC R9, c[0x0][0x360] ;  /* 0x0000d800ff097b82 */ /* 0x000e300000000800 */
[----:B------:R-:W1:Y:S08]  /*0040*/  LDC.64 R2, c[0x0][0x380] ;  /* 0x0000e000ff027b82 */ /* 0x000e700000000a00 */
[----:B------:R-:W2:Y:S01]  /*0050*/  LDC.64 R4, c[0x0][0x388] ;  /* 0x0000e200ff047b82 */ /* 0x000ea20000000a00 */
[----:B0-----:R-:W-:Y:S01]  /*0060*/  IMAD R9, R9, UR4, R0 ;  /* 0x0000000409097c24 */ /* 0x001fe2000f8e0200 */
[----:B------:R-:W0:Y:S04]  /*0070*/  LDCU.64 UR4, c[0x0][0x358] ;  /* 0x00006b00ff0477ac */ /* 0x000e280008000a00 */
[----:B------:R-:W-:-:S04]  /*0080*/  SHF.R.S32.HI R0, RZ, 0x1f, R9 ;  /* 0x0000001fff007819 */ /* 0x000fc80000011409 */
[----:B------:R-:W-:-:S04]  /*0090*/  LEA.HI R0, R0, R9, RZ, 0x2 ;  /* 0x0000000900007211 */ /* 0x000fc800078f10ff */
[----:B------:R-:W-:-:S04]  /*00a0*/  LOP3.LUT R0, R0, 0xfffffffc, RZ, 0xc0, !PT ;  /* 0xfffffffc00007812 */ /* 0x000fc800078ec0ff */
[----:B------:R-:W-:Y:S01]  /*00b0*/  IADD3 R7, PT, PT, R9, -R0, RZ ;  /* 0x8000000009077210 */ /* 0x000fe20007ffe0ff */
[----:B-1----:R-:W-:-:S04]  /*00c0*/  IMAD.WIDE R2, R0, 0x4, R2 ;  /* 0x0000000400027825 */ /* 0x002fc800078e0202 */
[----:B--2---:R-:W-:Y:S01]  /*00d0*/  IMAD.WIDE R4, R7, 0x4, R4 ;  /* 0x0000000407047825 */ /* 0x004fe200078e0204 */
[----:B0-----:R-:W2:Y:S01]  /*00e0*/  LDG.E R0, desc[UR4][R2.64] ;  /* 0x0000000402007981 */ /* 0x001ea2000c1e1900 */
[----:B------:R-:W0:Y:S03]  /*00f0*/  LDC.64 R6, c[0x0][0x390] ;  /* 0x0000e400ff067b82 */ /* 0x000e260000000a00 */
[----:B------:R-:W2:Y:S04]  /*0100*/  LDG.E R11, desc[UR4][R4.64] ;  /* 0x00000004040b7981 */ /* 0x000ea8000c1e1900 */
[----:B------:R-:W3:Y:S04]  /*0110*/  LDG.E R13, desc[UR4][R2.64+0x4] ;  /* 0x00000404020d7981 */ /* 0x000ee8000c1e1900 */
[----:B------:R-:W3:Y:S04]  /*0120*/  LDG.E R8, desc[UR4][R4.64+0x10] ;  /* 0x0000100404087981 */ /* 0x000ee8000c1e1900 */
[----:B------:R-:W4:Y:S04]  /*0130*/  LDG.E R15, desc[UR4][R2.64+0x8] ;  /* 0x00000804020f7981 */ /* 0x000f28000c1e1900 */
[----:B------:R-:W4:Y:S04]  /*0140*/  LDG.E R10, desc[UR4][R4.64+0x20] ;  /* 0x00002004040a7981 */ /* 0x000f28000c1e1900 */
[----:B------:R-:W5:Y:S04]  /*0150*/  LDG.E R17, desc[UR4][R2.64+0xc] ;  /* 0x00000c0402117981 */ /* 0x000f68000c1e1900 */
[----:B------:R-:W5:Y:S01]  /*0160*/  LDG.E R12, desc[UR4][R4.64+0x30] ;  /* 0x00003004040c7981 */ /* 0x000f62000c1e1900 */
[----:B0-----:R-:W-:-:S04]  /*0170*/  IMAD.WIDE R6, R9, 0x4, R6 ;  /* 0x0000000409067825 */ /* 0x001fc800078e0206 */
[----:B--2---:R-:W-:-:S04]  /*0180*/  FFMA R0, R0, R11, RZ ;  /* 0x0000000b00007223 */ /* 0x004fc800000000ff */
[----:B---3--:R-:W-:-:S04]  /*0190*/  FFMA R0, R13, R8, R0 ;  /* 0x000000080d007223 */ /* 0x008fc80000000000 */
[----:B----4-:R-:W-:-:S04]  /*01a0*/  FFMA R0, R15, R10, R0 ;  /* 0x0000000a0f007223 */ /* 0x010fc80000000000 */
[----:B-----5:R-:W-:-:S05]  /*01b0*/  FFMA R17, R17, R12, R0 ;  /* 0x0000000c11117223 */ /* 0x020fca0000000000 */
[----:B------:R-:W-:Y:S01]  /*01c0*/  STG.E desc[UR4][R6.64], R17 ;  /* 0x0000001106007986 */ /* 0x000fe2000c101904 */
[----:B------:R-:W-:Y:S05]  /*01d0*/  EXIT ;  /* 0x000000000000794d */ /* 0x000fea0003800000 */
.L_x_0:
[----:B------:R-:W-:-:S00]  /*01e0*/  BRA `(.L_x_0) ;  /* 0xfffffffc00fc7947 */ /* 0x000fc0000383ffff */
[----:B------:R-:W-:-:S00]  /*01f0*/  NOP ;  /* 0x0000000000007918 */ /* 0x000fc00000000000 */
        /* <DEDUP_REMOVED lines=8> */
.L_x_1:


//--------------------- .nv.shared.reserved.0     --------------------------
	.section	.nv.shared.reserved.0,"aw",@nobits
	.weak		__nv_reservedSMEM_offset_0_alias
	.size		__nv_reservedSMEM_offset_0_alias, 0, 64
	.other		__nv_reservedSMEM_offset_0_alias,@"STO_CUDA_RESERVED_SHARED STV_DEFAULT"
__nv_reservedSMEM_offset_0_alias:
	.zero		0
	.zero		64


//--------------------- .nv.constant0._Z12MatMulKernelPfS_S_ --------------------------
	.section	.nv.constant0._Z12MatMulKernelPfS_S_,"a",@progbits
	.sectionflags	@""
	.align	4
.nv.constant0._Z12MatMulKernelPfS_S_:
	.zero		920


//--------------------- SYMBOLS --------------------------

	.type		.nv.reservedSmem.offset0,@object
	.size		.nv.reservedSmem.offset0,0x4
